//
// Generated by NVIDIA NVVM Compiler
//
// Compiler Build ID: CL-36424714
// Cuda compilation tools, release 13.0, V13.0.88
// Based on NVVM 20.0.0
//

.version 9.0
.target sm_100
.address_size 64

	// .globl	_Z16helloWorldKernelPii

.visible .entry _Z16helloWorldKernelPii(
	.param .u64 .ptr .align 1 _Z16helloWorldKernelPii_param_0,
	.param .u32 _Z16helloWorldKernelPii_param_1
)
{
	.reg .pred 	%p<2>;
	.reg .b32 	%r<6>;
	.reg .b64 	%rd<5>;

	ld.param.u64 	%rd1, [_Z16helloWorldKernelPii_param_0];
	ld.param.u32 	%r2, [_Z16helloWorldKernelPii_param_1];
	mov.u32 	%r3, %tid.x;
	mov.u32 	%r4, %ctaid.x;
	mov.u32 	%r5, %ntid.x;
	mad.lo.s32 	%r1, %r4, %r5, %r3;
	setp.ge.s32 	%p1, %r1, %r2;
	@%p1 bra 	$L__BB0_2;
	cvta.to.global.u64 	%rd2, %rd1;
	mul.wide.s32 	%rd3, %r1, 4;
	add.s64 	%rd4, %rd2, %rd3;
	st.global.u32 	[%rd4], %r1;
$L__BB0_2:
	ret;

}


// ===== COMPILED SASS (sm_100) =====

	.target	sm_100

	.elftype	@"ET_EXEC"


//--------------------- .note.nv.tkinfo           --------------------------
	.section	.note.nv.tkinfo,"",@"SHT_NOTE"
	.sectionflags	@"SHF_NOTE_NV_TKINFO"
	.tkinfo
        /*0018*/ 	.word	0x00000002
        /*0030*/ 	.string	""
        /*0030*/ 	.string	"ptxas"
        /*0030*/ 	.string	"Cuda compilation tools, release 13.0, V13.0.88"
        /*0030*/ 	.string	"Build cuda_13.0.r13.0/compiler.36424714_0"
        /*0030*/ 	.string	"-arch sm_100 -m 64 "



//--------------------- .note.nv.cuinfo           --------------------------
	.section	.note.nv.cuinfo,"",@"SHT_NOTE"
	.sectionflags	@"SHF_NOTE_NV_CUINFO"
        /*0018*/ 	.short	0x0002
        /*001a*/ 	.short	0x0064
        /*001c*/ 	.short	0x0082
	.zero		2


//--------------------- .nv.info                  --------------------------
	.section	.nv.info,"",@"SHT_CUDA_INFO"
	.align	4


	//----- nvinfo : EIATTR_REGCOUNT
	.align		4
        /*0000*/ 	.byte	0x04, 0x2f
        /*0002*/ 	.short	(.L_1 - .L_0)
	.align		4
.L_0:
        /*0004*/ 	.word	index@(_Z16helloWorldKernelPii)
        /*0008*/ 	.word	0x00000008


	//----- nvinfo : EIATTR_FRAME_SIZE
	.align		4
.L_1:
        /*000c*/ 	.byte	0x04, 0x11
        /*000e*/ 	.short	(.L_3 - .L_2)
	.align		4
.L_2:
        /*0010*/ 	.word	index@(_Z16helloWorldKernelPii)
        /*0014*/ 	.word	0x00000000


	//----- nvinfo : EIATTR_MIN_STACK_SIZE
	.align		4
.L_3:
        /*0018*/ 	.byte	0x04, 0x12
        /*001a*/ 	.short	(.L_5 - .L_4)
	.align		4
.L_4:
        /*001c*/ 	.word	index@(_Z16helloWorldKernelPii)
        /*0020*/ 	.word	0x00000000
.L_5:


//--------------------- .nv.compat                --------------------------
	.section	.nv.compat,"",@"SHT_CUDA_COMPAT_INFO"
	.align	4
        /*0000*/ 	.byte	0x02, 0x09, 0x00, 0x00, 0x02, 0x02, 0x01, 0x00, 0x02, 0x05, 0x05, 0x00, 0x03, 0x07, 0x01, 0x01
        /*0010*/ 	.byte	0x02, 0x03, 0x00, 0x00, 0x02, 0x06, 0x01, 0x00, 0x04, 0x0b, 0x08, 0x00, 0x09, 0x00, 0x00, 0x00
        /*0020*/ 	.byte	0x00, 0x00, 0x00, 0x00


//--------------------- .nv.info._Z16helloWorldKernelPii --------------------------
	.section	.nv.info._Z16helloWorldKernelPii,"",@"SHT_CUDA_INFO"
	.sectionflags	@""
	.align	4


	//----- nvinfo : EIATTR_CUDA_API_VERSION
	.align		4
        /*0000*/ 	.byte	0x04, 0x37
        /*0002*/ 	.short	(.L_7 - .L_6)
.L_6:
        /*0004*/ 	.word	0x00000082


	//----- nvinfo : EIATTR_KPARAM_INFO
	.align		4
.L_7:
        /*0008*/ 	.byte	0x04, 0x17
        /*000a*/ 	.short	(.L_9 - .L_8)
.L_8:
        /*000c*/ 	.word	0x00000000
        /*0010*/ 	.short	0x0001
        /*0012*/ 	.short	0x0008
        /*0014*/ 	.byte	0x00, 0xf0, 0x11, 0x00


	//----- nvinfo : EIATTR_KPARAM_INFO
	.align		4
.L_9:
        /*0018*/ 	.byte	0x04, 0x17
        /*001a*/ 	.short	(.L_11 - .L_10)
.L_10:
        /*001c*/ 	.word	0x00000000
        /*0020*/ 	.short	0x0000
        /*0022*/ 	.short	0x0000
        /*0024*/ 	.byte	0x00, 0xf5, 0x21, 0x00


	//----- nvinfo : EIATTR_SPARSE_MMA_MASK
	.align		4
.L_11:
        /*0028*/ 	.byte	0x03, 0x50
        /*002a*/ 	.short	0x0000


	//----- nvinfo : EIATTR_MAXREG_COUNT
	.align		4
        /*002c*/ 	.byte	0x03, 0x1b
        /*002e*/ 	.short	0x00ff


	//----- nvinfo : EIATTR_MERCURY_ISA_VERSION
	.align		4
        /*0030*/ 	.byte	0x03, 0x5f
        /*0032*/ 	.short	0x0101


	//----- nvinfo : EIATTR_VRC_CTA_INIT_COUNT
	.align		4
        /*0034*/ 	.byte	0x02, 0x4a
	.zero		1
	.zero		1


	//----- nvinfo : EIATTR_EXIT_INSTR_OFFSETS
	.align		4
        /*0038*/ 	.byte	0x04, 0x1c
        /*003a*/ 	.short	(.L_13 - .L_12)


	//   ....[0]....
.L_12:
        /*003c*/ 	.word	0x00000070


	//   ....[1]....
        /*0040*/ 	.word	0x000000c0


	//----- nvinfo : EIATTR_CBANK_PARAM_SIZE
	.align		4
.L_13:
        /*0044*/ 	.byte	0x03, 0x19
        /*0046*/ 	.short	0x000c


	//----- nvinfo : EIATTR_PARAM_CBANK
	.align		4
        /*0048*/ 	.byte	0x04, 0x0a
        /*004a*/ 	.short	(.L_15 - .L_14)
	.align		4
.L_14:
        /*004c*/ 	.word	index@(.nv.constant0._Z16helloWorldKernelPii)
        /*0050*/ 	.short	0x0380
        /*0052*/ 	.short	0x000c


	//----- nvinfo : EIATTR_SW_WAR
	.align		4
.L_15:
        /*0054*/ 	.byte	0x04, 0x36
        /*0056*/ 	.short	(.L_17 - .L_16)
.L_16:
        /*0058*/ 	.word	0x00000008
.L_17:


//--------------------- .nv.callgraph             --------------------------
	.section	.nv.callgraph,"",@"SHT_CUDA_CALLGRAPH"
	.align	4
	.sectionentsize	8
	.align		4
        /*0000*/ 	.word	0x00000000
	.align		4
        /*0004*/ 	.word	0xffffffff
	.align		4
        /*0008*/ 	.word	0x00000000
	.align		4
        /*000c*/ 	.word	0xfffffffe
	.align		4
        /*0010*/ 	.word	0x00000000
	.align		4
        /*0014*/ 	.word	0xfffffffd
	.align		4
        /*0018*/ 	.word	0x00000000
	.align		4
        /*001c*/ 	.word	0xfffffffc


//--------------------- .text._Z16helloWorldKernelPii --------------------------
	.section	.text._Z16helloWorldKernelPii,"ax",@progbits
	.align	128
        .global         _Z16helloWorldKernelPii
        .type           _Z16helloWorldKernelPii,@function
        .size           _Z16helloWorldKernelPii,(.L_x_1 - _Z16helloWorldKernelPii)
        .other          _Z16helloWorldKernelPii,@"STO_CUDA_ENTRY STV_DEFAULT"
_Z16helloWorldKernelPii:
.text._Z16helloWorldKernelPii:
[----:B------:R-:W-:Y:S01]  /*0000*/  LDC R1, c[0x0][0x37c] ;  /* 0x0000df00ff017b82 */ /* 0x000fe20000000800 */
[----:B------:R-:W0:Y:S07]  /*0010*/  S2R R5, SR_TID.X ;  /* 0x0000000000057919 */ /* 0x000e2e0000002100 */
[----:B------:R-:W0:Y:S01]  /*0020*/  S2UR UR4, SR_CTAID.X ;  /* 0x00000000000479c3 */ /* 0x000e220000002500 */
[----:B------:R-:W1:Y:S07]  /*0030*/  LDCU UR5, c[0x0][0x388] ;  /* 0x00007100ff0577ac */ /* 0x000e6e0008000800 */
[----:B------:R-:W0:Y:S02]  /*0040*/  LDC R0, c[0x0][0x360] ;  /* 0x0000d800ff007b82 */ /* 0x000e240000000800 */
[----:B0-----:R-:W-:-:S05]  /*0050*/  IMAD R5, R0, UR4, R5 ;  /* 0x0000000400057c24 */ /* 0x001fca000f8e0205 */
[----:B-1----:R-:W-:-:S13]  /*0060*/  ISETP.GE.AND P0, PT, R5, UR5, PT ;  /* 0x0000000505007c0c */ /* 0x002fda000bf06270 */
[----:B------:R-:W-:Y:S05]  /*0070*/  @P0 EXIT ;  /* 0x000000000000094d */ /* 0x000fea0003800000 */
[----:B------:R-:W0:Y:S01]  /*0080*/  LDC.64 R2, c[0x0][0x380] ;  /* 0x0000e000ff027b82 */ /* 0x000e220000000a00 */
[----:B------:R-:W1:Y:S01]  /*0090*/  LDCU.64 UR4, c[0x0][0x358] ;  /* 0x00006b00ff0477ac */ /* 0x000e620008000a00 */
[----:B0-----:R-:W-:-:S05]  /*00a0*/  IMAD.WIDE R2, R5, 0x4, R2 ;  /* 0x0000000405027825 */ /* 0x001fca00078e0202 */
[----:B-1----:R-:W-:Y:S01]  /*00b0*/  STG.E desc[UR4][R2.64], R5 ;  /* 0x0000000502007986 */ /* 0x002fe2000c101904 */
[----:B------:R-:W-:Y:S05]  /*00c0*/  EXIT ;  /* 0x000000000000794d */ /* 0x000fea0003800000 */
.L_x_0:
[----:B------:R-:W-:-:S00]  /*00d0*/  BRA `(.L_x_0) ;  /* 0xfffffffc00fc7947 */ /* 0x000fc0000383ffff */
[----:B------:R-:W-:-:S00]  /*00e0*/  NOP ;  /* 0x0000000000007918 */ /* 0x000fc00000000000 */
        /* <DEDUP_REMOVED lines=9> */
.L_x_1:


//--------------------- .nv.shared.reserved.0     --------------------------
	.section	.nv.shared.reserved.0,"aw",@nobits
	.weak		__nv_reservedSMEM_offset_0_alias
	.size		__nv_reservedSMEM_offset_0_alias, 0, 64
	.other		__nv_reservedSMEM_offset_0_alias,@"STO_CUDA_RESERVED_SHARED STV_DEFAULT"
__nv_reservedSMEM_offset_0_alias:
	.zero		0
	.zero		64


//--------------------- .nv.constant0._Z16helloWorldKernelPii --------------------------
	.section	.nv.constant0._Z16helloWorldKernelPii,"a",@progbits
	.sectionflags	@""
	.align	4
.nv.constant0._Z16helloWorldKernelPii:
	.zero		908


//--------------------- SYMBOLS --------------------------

	.type		.nv.reservedSmem.offset0,@object
	.size		.nv.reservedSmem.offset0,0x4
